//
// Generated by NVIDIA NVVM Compiler
//
// Compiler Build ID: CL-36424714
// Cuda compilation tools, release 13.0, V13.0.88
// Based on NVVM 20.0.0
//

.version 9.0
.target sm_100
.address_size 64

	// .globl	_Z10gpuProcessiPd

.visible .entry _Z10gpuProcessiPd(
	.param .u32 _Z10gpuProcessiPd_param_0,
	.param .u64 .ptr .align 1 _Z10gpuProcessiPd_param_1
)
{
	.reg .pred 	%p<4>;
	.reg .b32 	%r<11>;
	.reg .b64 	%rd<7>;
	.reg .b64 	%fd<9>;

	ld.param.u32 	%r6, [_Z10gpuProcessiPd_param_0];
	ld.param.u64 	%rd2, [_Z10gpuProcessiPd_param_1];
	cvta.to.global.u64 	%rd1, %rd2;
	mov.u32 	%r7, %ctaid.x;
	mov.u32 	%r1, %ntid.x;
	mov.u32 	%r8, %tid.x;
	mad.lo.s32 	%r2, %r7, %r1, %r8;
	setp.ge.s32 	%p1, %r2, %r6;
	mov.f64 	%fd8, 0dBFF0000000000000;
	@%p1 bra 	$L__BB0_3;
	mov.u32 	%r9, %nctaid.x;
	mul.lo.s32 	%r3, %r1, %r9;
	mov.f64 	%fd8, 0dBFF0000000000000;
	mov.u32 	%r10, %r2;
$L__BB0_2:
	mul.wide.s32 	%rd3, %r10, 8;
	add.s64 	%rd4, %rd1, %rd3;
	ld.global.f64 	%fd6, [%rd4];
	setp.gt.f64 	%p2, %fd6, %fd8;
	selp.f64 	%fd8, %fd6, %fd8, %p2;
	add.s32 	%r10, %r10, %r3;
	setp.lt.s32 	%p3, %r10, %r6;
	@%p3 bra 	$L__BB0_2;
$L__BB0_3:
	mul.wide.s32 	%rd5, %r2, 8;
	add.s64 	%rd6, %rd1, %rd5;
	st.global.f64 	[%rd6], %fd8;
	ret;

}


// ===== COMPILED SASS (sm_100) =====

	.target	sm_100

	.elftype	@"ET_EXEC"


//--------------------- .note.nv.tkinfo           --------------------------
	.section	.note.nv.tkinfo,"",@"SHT_NOTE"
	.sectionflags	@"SHF_NOTE_NV_TKINFO"
	.tkinfo
        /*0018*/ 	.word	0x00000002
        /*0030*/ 	.string	""
        /*0030*/ 	.string	"ptxas"
        /*0030*/ 	.string	"Cuda compilation tools, release 13.0, V13.0.88"
        /*0030*/ 	.string	"Build cuda_13.0.r13.0/compiler.36424714_0"
        /*0030*/ 	.string	"-arch sm_100 -m 64 "



//--------------------- .note.nv.cuinfo           --------------------------
	.section	.note.nv.cuinfo,"",@"SHT_NOTE"
	.sectionflags	@"SHF_NOTE_NV_CUINFO"
        /*0018*/ 	.short	0x0002
        /*001a*/ 	.short	0x0064
        /*001c*/ 	.short	0x0082
	.zero		2


//--------------------- .nv.info                  --------------------------
	.section	.nv.info,"",@"SHT_CUDA_INFO"
	.align	4


	//----- nvinfo : EIATTR_REGCOUNT
	.align		4
        /*0000*/ 	.byte	0x04, 0x2f
        /*0002*/ 	.short	(.L_1 - .L_0)
	.align		4
.L_0:
        /*0004*/ 	.word	index@(_Z10gpuProcessiPd)
        /*0008*/ 	.word	0x0000000e


	//----- nvinfo : EIATTR_FRAME_SIZE
	.align		4
.L_1:
        /*000c*/ 	.byte	0x04, 0x11
        /*000e*/ 	.short	(.L_3 - .L_2)
	.align		4
.L_2:
        /*0010*/ 	.word	index@(_Z10gpuProcessiPd)
        /*0014*/ 	.word	0x00000000


	//----- nvinfo : EIATTR_MIN_STACK_SIZE
	.align		4
.L_3:
        /*0018*/ 	.byte	0x04, 0x12
        /*001a*/ 	.short	(.L_5 - .L_4)
	.align		4
.L_4:
        /*001c*/ 	.word	index@(_Z10gpuProcessiPd)
        /*0020*/ 	.word	0x00000000
.L_5:


//--------------------- .nv.compat                --------------------------
	.section	.nv.compat,"",@"SHT_CUDA_COMPAT_INFO"
	.align	4
        /*0000*/ 	.byte	0x02, 0x09, 0x00, 0x00, 0x02, 0x02, 0x01, 0x00, 0x02, 0x05, 0x05, 0x00, 0x03, 0x07, 0x01, 0x01
        /*0010*/ 	.byte	0x02, 0x03, 0x00, 0x00, 0x02, 0x06, 0x01, 0x00, 0x04, 0x0b, 0x08, 0x00, 0x01, 0x00, 0x00, 0x00
        /*0020*/ 	.byte	0x00, 0x00, 0x00, 0x00


//--------------------- .nv.info._Z10gpuProcessiPd --------------------------
	.section	.nv.info._Z10gpuProcessiPd,"",@"SHT_CUDA_INFO"
	.sectionflags	@""
	.align	4


	//----- nvinfo : EIATTR_CUDA_API_VERSION
	.align		4
        /*0000*/ 	.byte	0x04, 0x37
        /*0002*/ 	.short	(.L_7 - .L_6)
.L_6:
        /*0004*/ 	.word	0x00000082


	//----- nvinfo : EIATTR_KPARAM_INFO
	.align		4
.L_7:
        /*0008*/ 	.byte	0x04, 0x17
        /*000a*/ 	.short	(.L_9 - .L_8)
.L_8:
        /*000c*/ 	.word	0x00000000
        /*0010*/ 	.short	0x0001
        /*0012*/ 	.short	0x0008
        /*0014*/ 	.byte	0x00, 0xf5, 0x21, 0x00


	//----- nvinfo : EIATTR_KPARAM_INFO
	.align		4
.L_9:
        /*0018*/ 	.byte	0x04, 0x17
        /*001a*/ 	.short	(.L_11 - .L_10)
.L_10:
        /*001c*/ 	.word	0x00000000
        /*0020*/ 	.short	0x0000
        /*0022*/ 	.short	0x0000
        /*0024*/ 	.byte	0x00, 0xf0, 0x11, 0x00


	//----- nvinfo : EIATTR_SPARSE_MMA_MASK
	.align		4
.L_11:
        /*0028*/ 	.byte	0x03, 0x50
        /*002a*/ 	.short	0x0000


	//----- nvinfo : EIATTR_MAXREG_COUNT
	.align		4
        /*002c*/ 	.byte	0x03, 0x1b
        /*002e*/ 	.short	0x00ff


	//----- nvinfo : EIATTR_MERCURY_ISA_VERSION
	.align		4
        /*0030*/ 	.byte	0x03, 0x5f
        /*0032*/ 	.short	0x0101


	//----- nvinfo : EIATTR_VRC_CTA_INIT_COUNT
	.align		4
        /*0034*/ 	.byte	0x02, 0x4a
	.zero		1
	.zero		1


	//----- nvinfo : EIATTR_EXIT_INSTR_OFFSETS
	.align		4
        /*0038*/ 	.byte	0x04, 0x1c
        /*003a*/ 	.short	(.L_13 - .L_12)


	//   ....[0]....
.L_12:
        /*003c*/ 	.word	0x000001e0


	//----- nvinfo : EIATTR_CRS_STACK_SIZE
	.align		4
.L_13:
        /*0040*/ 	.byte	0x04, 0x1e
        /*0042*/ 	.short	(.L_15 - .L_14)
.L_14:
        /*0044*/ 	.word	0x00000000


	//----- nvinfo : EIATTR_CBANK_PARAM_SIZE
	.align		4
.L_15:
        /*0048*/ 	.byte	0x03, 0x19
        /*004a*/ 	.short	0x0010


	//----- nvinfo : EIATTR_PARAM_CBANK
	.align		4
        /*004c*/ 	.byte	0x04, 0x0a
        /*004e*/ 	.short	(.L_17 - .L_16)
	.align		4
.L_16:
        /*0050*/ 	.word	index@(.nv.constant0._Z10gpuProcessiPd)
        /*0054*/ 	.short	0x0380
        /*0056*/ 	.short	0x0010


	//----- nvinfo : EIATTR_SW_WAR
	.align		4
.L_17:
        /*0058*/ 	.byte	0x04, 0x36
        /*005a*/ 	.short	(.L_19 - .L_18)
.L_18:
        /*005c*/ 	.word	0x00000008
.L_19:


//--------------------- .nv.callgraph             --------------------------
	.section	.nv.callgraph,"",@"SHT_CUDA_CALLGRAPH"
	.align	4
	.sectionentsize	8
	.align		4
        /*0000*/ 	.word	0x00000000
	.align		4
        /*0004*/ 	.word	0xffffffff
	.align		4
        /*0008*/ 	.word	0x00000000
	.align		4
        /*000c*/ 	.word	0xfffffffe
	.align		4
        /*0010*/ 	.word	0x00000000
	.align		4
        /*0014*/ 	.word	0xfffffffd
	.align		4
        /*0018*/ 	.word	0x00000000
	.align		4
        /*001c*/ 	.word	0xfffffffc


//--------------------- .text._Z10gpuProcessiPd   --------------------------
	.section	.text._Z10gpuProcessiPd,"ax",@progbits
	.align	128
        .global         _Z10gpuProcessiPd
        .type           _Z10gpuProcessiPd,@function
        .size           _Z10gpuProcessiPd,(.L_x_4 - _Z10gpuProcessiPd)
        .other          _Z10gpuProcessiPd,@"STO_CUDA_ENTRY STV_DEFAULT"
_Z10gpuProcessiPd:
.text._Z10gpuProcessiPd:
[----:B------:R-:W-:Y:S01]  /*0000*/  LDC R1, c[0x0][0x37c] ;  /* 0x0000df00ff017b82 */ /* 0x000fe20000000800 */
[----:B------:R-:W0:Y:S07]  /*0010*/  S2R R5, SR_TID.X ;  /* 0x0000000000057919 */ /* 0x000e2e0000002100 */
[----:B------:R-:W0:Y:S01]  /*0020*/  S2UR UR4, SR_CTAID.X ;  /* 0x00000000000479c3 */ /* 0x000e220000002500 */
[----:B------:R-:W1:Y:S01]  /*0030*/  LDCU UR7, c[0x0][0x380] ;  /* 0x00007000ff0777ac */ /* 0x000e620008000800 */
[----:B------:R-:W-:Y:S01]  /*0040*/  BSSY.RECONVERGENT B0, `(.L_x_0) ;  /* 0x0000018000007945 */ /* 0x000fe20003800200 */
[----:B------:R-:W-:-:S02]  /*0050*/  IMAD.MOV.U32 R2, RZ, RZ, 0x0 ;  /* 0x00000000ff027424 */ /* 0x000fc400078e00ff */
[----:B------:R-:W-:-:S03]  /*0060*/  IMAD.MOV.U32 R3, RZ, RZ, -0x40100000 ;  /* 0xbff00000ff037424 */ /* 0x000fc600078e00ff */
[----:B------:R-:W0:Y:S08]  /*0070*/  LDC R0, c[0x0][0x360] ;  /* 0x0000d800ff007b82 */ /* 0x000e300000000800 */
[----:B------:R-:W2:Y:S01]  /*0080*/  LDC.64 R6, c[0x0][0x388] ;  /* 0x0000e200ff067b82 */ /* 0x000ea20000000a00 */
[----:B0-----:R-:W-:Y:S01]  /*0090*/  IMAD R5, R0, UR4, R5 ;  /* 0x0000000400057c24 */ /* 0x001fe2000f8e0205 */
[----:B------:R-:W0:Y:S04]  /*00a0*/  LDCU.64 UR4, c[0x0][0x358] ;  /* 0x00006b00ff0477ac */ /* 0x000e280008000a00 */
[C---:B-1----:R-:W-:Y:S01]  /*00b0*/  ISETP.GE.AND P0, PT, R5.reuse, UR7, PT ;  /* 0x0000000705007c0c */ /* 0x042fe2000bf06270 */
[----:B--2---:R-:W-:-:S12]  /*00c0*/  IMAD.WIDE R6, R5, 0x8, R6 ;  /* 0x0000000805067825 */ /* 0x004fd800078e0206 */
[----:B------:R-:W-:Y:S05]  /*00d0*/  @P0 BRA `(.L_x_1) ;  /* 0x0000000000380947 */ /* 0x000fea0003800000 */
[----:B------:R-:W1:Y:S01]  /*00e0*/  LDC.64 R8, c[0x0][0x388] ;  /* 0x0000e200ff087b82 */ /* 0x000e620000000a00 */
[----:B------:R-:W2:Y:S01]  /*00f0*/  LDCU UR6, c[0x0][0x370] ;  /* 0x00006e00ff0677ac */ /* 0x000ea20008000800 */
[----:B------:R-:W-:Y:S01]  /*0100*/  HFMA2 R3, -RZ, RZ, -1.984375, 0 ;  /* 0xbff00000ff037431 */ /* 0x000fe200000001ff */
[----:B------:R-:W-:Y:S01]  /*0110*/  MOV R11, R5 ;  /* 0x00000005000b7202 */ /* 0x000fe20000000f00 */
[----:B------:R-:W-:Y:S02]  /*0120*/  IMAD.MOV.U32 R2, RZ, RZ, 0x0 ;  /* 0x00000000ff027424 */ /* 0x000fe400078e00ff */
[----:B--2---:R-:W-:-:S07]  /*0130*/  IMAD R0, R0, UR6, RZ ;  /* 0x0000000600007c24 */ /* 0x004fce000f8e02ff */
.L_x_2:
[----:B-1----:R-:W-:-:S06]  /*0140*/  IMAD.WIDE R4, R11, 0x8, R8 ;  /* 0x000000080b047825 */ /* 0x002fcc00078e0208 */
[----:B0-----:R-:W2:Y:S01]  /*0150*/  LDG.E.64 R4, desc[UR4][R4.64] ;  /* 0x0000000404047981 */ /* 0x001ea2000c1e1b00 */
[----:B------:R-:W-:-:S04]  /*0160*/  IADD3 R11, PT, PT, R0, R11, RZ ;  /* 0x0000000b000b7210 */ /* 0x000fc80007ffe0ff */
[----:B------:R-:W-:Y:S01]  /*0170*/  ISETP.GE.AND P1, PT, R11, UR7, PT ;  /* 0x000000070b007c0c */ /* 0x000fe2000bf26270 */
[----:B--2---:R-:W-:-:S06]  /*0180*/  DSETP.GT.AND P0, PT, R4, R2, PT ;  /* 0x000000020400722a */ /* 0x004fcc0003f04000 */
[----:B------:R-:W-:Y:S02]  /*0190*/  FSEL R2, R4, R2, P0 ;  /* 0x0000000204027208 */ /* 0x000fe40000000000 */
[----:B------:R-:W-:-:S04]  /*01a0*/  FSEL R3, R5, R3, P0 ;  /* 0x0000000305037208 */ /* 0x000fc80000000000 */
[----:B------:R-:W-:Y:S05]  /*01b0*/  @!P1 BRA `(.L_x_2) ;  /* 0xfffffffc00e09947 */ /* 0x000fea000383ffff */
.L_x_1:
[----:B0-----:R-:W-:Y:S05]  /*01c0*/  BSYNC.RECONVERGENT B0 ;  /* 0x0000000000007941 */ /* 0x001fea0003800200 */
.L_x_0:
[----:B------:R-:W-:Y:S01]  /*01d0*/  STG.E.64 desc[UR4][R6.64], R2 ;  /* 0x0000000206007986 */ /* 0x000fe2000c101b04 */
[----:B------:R-:W-:Y:S05]  /*01e0*/  EXIT ;  /* 0x000000000000794d */ /* 0x000fea0003800000 */
.L_x_3:
[----:B------:R-:W-:-:S00]  /*01f0*/  BRA `(.L_x_3) ;  /* 0xfffffffc00fc7947 */ /* 0x000fc0000383ffff */
[----:B------:R-:W-:-:S00]  /*0200*/  NOP ;  /* 0x0000000000007918 */ /* 0x000fc00000000000 */
[----:B------:R-:W-:-:S00]  /*0210*/  NOP ;  /* 0x0000000000007918 */ /* 0x000fc00000000000 */
[----:B------:R-:W-:-:S00]  /*0220*/  NOP ;  /* 0x0000000000007918 */ /* 0x000fc00000000000 */
[----:B------:R-:W-:-:S00]  /*0230*/  NOP ;  /* 0x0000000000007918 */ /* 0x000fc00000000000 */
[----:B------:R-:W-:-:S00]  /*0240*/  NOP ;  /* 0x0000000000007918 */ /* 0x000fc00000000000 */
[----:B------:R-:W-:-:S00]  /*0250*/  NOP ;  /* 0x0000000000007918 */ /* 0x000fc00000000000 */
[----:B------:R-:W-:-:S00]  /*0260*/  NOP ;  /* 0x0000000000007918 */ /* 0x000fc00000000000 */
[----:B------:R-:W-:-:S00]  /*0270*/  NOP ;  /* 0x0000000000007918 */ /* 0x000fc00000000000 */
.L_x_4:


//--------------------- .nv.shared.reserved.0     --------------------------
	.section	.nv.shared.reserved.0,"aw",@nobits
	.weak		__nv_reservedSMEM_offset_0_alias
	.size		__nv_reservedSMEM_offset_0_alias, 0, 64
	.other		__nv_reservedSMEM_offset_0_alias,@"STO_CUDA_RESERVED_SHARED STV_DEFAULT"
__nv_reservedSMEM_offset_0_alias:
	.zero		0
	.zero		64


//--------------------- .nv.constant0._Z10gpuProcessiPd --------------------------
	.section	.nv.constant0._Z10gpuProcessiPd,"a",@progbits
	.sectionflags	@""
	.align	4
.nv.constant0._Z10gpuProcessiPd:
	.zero		912


//--------------------- SYMBOLS --------------------------

	.type		.nv.reservedSmem.offset0,@object
	.size		.nv.reservedSmem.offset0,0x4
